	.headerflags	@"EF_CUDA_TEXMODE_UNIFIED EF_CUDA_64BIT_ADDRESS EF_CUDA_ACCELERATORS EF_CUDA_SM90 EF_CUDA_VIRTUAL_SM(EF_CUDA_SM90)"
	.elftype	@"ET_EXEC"


//--------------------- .nv.info                  --------------------------
	.section	.nv.info,"",@"SHT_CUDA_INFO"
	.align	4


	//----- nvinfo : EIATTR_REGCOUNT
	.align		4
        /*0000*/ 	.byte	0x04, 0x2f
        /*0002*/ 	.short	(.L_1 - .L_0)
	.align		4
.L_0:
        /*0004*/ 	.word	index@(triton_poi_fused_convolution_9)
        /*0008*/ 	.word	0x00000018


	//----- nvinfo : EIATTR_MIN_STACK_SIZE
	.align		4
.L_1:
        /*000c*/ 	.byte	0x04, 0x12
        /*000e*/ 	.short	(.L_3 - .L_2)
	.align		4
.L_2:
        /*0010*/ 	.word	index@(triton_poi_fused_convolution_9)
        /*0014*/ 	.word	0x00000000


	//----- nvinfo : EIATTR_FRAME_SIZE
	.align		4
.L_3:
        /*0018*/ 	.byte	0x04, 0x11
        /*001a*/ 	.short	(.L_5 - .L_4)
	.align		4
.L_4:
        /*001c*/ 	.word	index@(triton_poi_fused_convolution_9)
        /*0020*/ 	.word	0x00000000


	//----- nvinfo : EIATTR_MIN_STACK_SIZE
	.align		4
.L_5:
        /*0024*/ 	.byte	0x04, 0x12
        /*0026*/ 	.short	(.L_7 - .L_6)
	.align		4
.L_6:
        /*0028*/ 	.word	index@(triton_poi_fused_convolution_9)
        /*002c*/ 	.word	0x00000000
.L_7:


//--------------------- .nv.info.triton_poi_fused_convolution_9 --------------------------
	.section	.nv.info.triton_poi_fused_convolution_9,"",@"SHT_CUDA_INFO"
	.sectionflags	@""
	.align	4


	//----- nvinfo : EIATTR_CUDA_API_VERSION
	.align		4
        /*0000*/ 	.byte	0x04, 0x37
        /*0002*/ 	.short	(.L_9 - .L_8)
.L_8:
        /*0004*/ 	.word	0x0000007c


	//----- nvinfo : EIATTR_KPARAM_INFO
	.align		4
.L_9:
        /*0008*/ 	.byte	0x04, 0x17
        /*000a*/ 	.short	(.L_11 - .L_10)
.L_10:
        /*000c*/ 	.word	0x00000000
        /*0010*/ 	.short	0x0004
        /*0012*/ 	.short	0x001c
        /*0014*/ 	.byte	0x00, 0xf0, 0x11, 0x00


	//----- nvinfo : EIATTR_KPARAM_INFO
	.align		4
.L_11:
        /*0018*/ 	.byte	0x04, 0x17
        /*001a*/ 	.short	(.L_13 - .L_12)
.L_12:
        /*001c*/ 	.word	0x00000000
        /*0020*/ 	.short	0x0003
        /*0022*/ 	.short	0x0018
        /*0024*/ 	.byte	0x00, 0xf0, 0x11, 0x00


	//----- nvinfo : EIATTR_KPARAM_INFO
	.align		4
.L_13:
        /*0028*/ 	.byte	0x04, 0x17
        /*002a*/ 	.short	(.L_15 - .L_14)
.L_14:
        /*002c*/ 	.word	0x00000000
        /*0030*/ 	.short	0x0002
        /*0032*/ 	.short	0x0010
        /*0034*/ 	.byte	0x00, 0xf4, 0x21, 0x00


	//----- nvinfo : EIATTR_KPARAM_INFO
	.align		4
.L_15:
        /*0038*/ 	.byte	0x04, 0x17
        /*003a*/ 	.short	(.L_17 - .L_16)
.L_16:
        /*003c*/ 	.word	0x00000000
        /*0040*/ 	.short	0x0001
        /*0042*/ 	.short	0x0008
        /*0044*/ 	.byte	0x00, 0xf4, 0x21, 0x00


	//----- nvinfo : EIATTR_KPARAM_INFO
	.align		4
.L_17:
        /*0048*/ 	.byte	0x04, 0x17
        /*004a*/ 	.short	(.L_19 - .L_18)
.L_18:
        /*004c*/ 	.word	0x00000000
        /*0050*/ 	.short	0x0000
        /*0052*/ 	.short	0x0000
        /*0054*/ 	.byte	0x00, 0xf4, 0x21, 0x00


	//----- nvinfo : EIATTR_SPARSE_MMA_MASK
	.align		4
.L_19:
        /*0058*/ 	.byte	0x03, 0x50
        /*005a*/ 	.short	0x0000


	//----- nvinfo : EIATTR_MAXREG_COUNT
	.align		4
        /*005c*/ 	.byte	0x03, 0x1b
        /*005e*/ 	.short	0x00ff


	//----- nvinfo : EIATTR_EXIT_INSTR_OFFSETS
	.align		4
        /*0060*/ 	.byte	0x04, 0x1c
        /*0062*/ 	.short	(.L_21 - .L_20)


	//   ....[0]....
.L_20:
        /*0064*/ 	.word	0x00000400


	//   ....[1]....
        /*0068*/ 	.word	0x00000420


	//----- nvinfo : EIATTR_REQNTID
	.align		4
.L_21:
        /*006c*/ 	.byte	0x04, 0x10
        /*006e*/ 	.short	(.L_23 - .L_22)
.L_22:
        /*0070*/ 	.word	0x00000080
        /*0074*/ 	.word	0x00000001
        /*0078*/ 	.word	0x00000001


	//----- nvinfo : EIATTR_CBANK_PARAM_SIZE
	.align		4
.L_23:
        /*007c*/ 	.byte	0x03, 0x19
        /*007e*/ 	.short	0x0020


	//----- nvinfo : EIATTR_PARAM_CBANK
	.align		4
        /*0080*/ 	.byte	0x04, 0x0a
        /*0082*/ 	.short	(.L_25 - .L_24)
	.align		4
.L_24:
        /*0084*/ 	.word	index@(.nv.constant0.triton_poi_fused_convolution_9)
        /*0088*/ 	.short	0x0210
        /*008a*/ 	.short	0x0020


	//----- nvinfo : EIATTR_SW_WAR
	.align		4
.L_25:
        /*008c*/ 	.byte	0x04, 0x36
        /*008e*/ 	.short	(.L_27 - .L_26)
.L_26:
        /*0090*/ 	.word	0x00000008
.L_27:


//--------------------- .nv.callgraph             --------------------------
	.section	.nv.callgraph,"",@"SHT_CUDA_CALLGRAPH"
	.align	4
	.sectionentsize	8
	.align		4
        /*0000*/ 	.word	0x00000000
	.align		4
        /*0004*/ 	.word	0xffffffff
	.align		4
        /*0008*/ 	.word	0x00000000
	.align		4
        /*000c*/ 	.word	0xfffffffe
	.align		4
        /*0010*/ 	.word	0x00000000
	.align		4
        /*0014*/ 	.word	0xfffffffd
	.align		4
        /*0018*/ 	.word	0x00000000
	.align		4
        /*001c*/ 	.word	0xfffffffc


//--------------------- .text.triton_poi_fused_convolution_9 --------------------------
	.section	.text.triton_poi_fused_convolution_9,"ax",@progbits
	.sectionflags	@"SHF_BARRIERS=1"
	.align	128
        .global         triton_poi_fused_convolution_9
        .type           triton_poi_fused_convolution_9,@function
        .size           triton_poi_fused_convolution_9,(.L_x_1 - triton_poi_fused_convolution_9)
        .other          triton_poi_fused_convolution_9,@"STO_CUDA_ENTRY STV_DEFAULT"
triton_poi_fused_convolution_9:
.text.triton_poi_fused_convolution_9:
[----:B------:R-:W0:Y:S02]  /*0000*/  LDC R1, c[0x0][0x28] ;  /* 0x00000a00ff017b82 */ /* 0x000e240000000800 */
[----:B------:R-:W1:Y:S01]  /*0010*/  S2R R13, SR_TID.X ;  /* 0x00000000000d7919 */ /* 0x000e620000002100 */
[----:B------:R-:W-:Y:S01]  /*0020*/  ULDC.64 UR6, c[0x0][0x208] ;  /* 0x0000820000067ab9 */ /* 0x000fe20000000a00 */
[----:B------:R-:W2:Y:S01]  /*0030*/  S2R R2, SR_CTAID.Y ;  /* 0x0000000000027919 */ /* 0x000ea20000002600 */
[----:B------:R-:W3:Y:S01]  /*0040*/  S2R R10, SR_CTAID.X ;  /* 0x00000000000a7919 */ /* 0x000ee20000002500 */
[----:B-1----:R-:W-:Y:S02]  /*0050*/  IMAD.SHL.U32 R0, R13, 0x4, RZ ;  /* 0x000000040d007824 */ /* 0x002fe400078e00ff */
[----:B--2---:R-:W-:Y:S01]  /*0060*/  IMAD.SHL.U32 R12, R2, 0x200, RZ ;  /* 0x00000200020c7824 */ /* 0x004fe200078e00ff */
[----:B------:R-:W-:Y:S02]  /*0070*/  SHF.R.S32.HI R5, RZ, 0x16, R2 ;  /* 0x00000016ff057819 */ /* 0x000fe40000011402 */
[----:B------:R-:W-:Y:S01]  /*0080*/  LOP3.LUT R9, R0, 0x1fc, RZ, 0xc0, !PT ;  /* 0x000001fc00097812 */ /* 0x000fe200078ec0ff */
[----:B------:R-:W1:Y:S01]  /*0090*/  LDC.64 R2, c[0x0][0x210] ;  /* 0x00008400ff027b82 */ /* 0x000e620000000a00 */
[----:B------:R-:W-:-:S02]  /*00a0*/  SGXT R5, R5, 0x1 ;  /* 0x000000010505781a */ /* 0x000fc40000000200 */
[----:B------:R-:W-:Y:S02]  /*00b0*/  LOP3.LUT R0, R12, R9, RZ, 0xfc, !PT ;  /* 0x000000090c007212 */ /* 0x000fe400078efcff */
[----:B---3--:R-:W-:Y:S02]  /*00c0*/  ISETP.GE.AND P0, PT, R10, 0x40, PT ;  /* 0x000000400a00780c */ /* 0x008fe40003f06270 */
[----:B------:R-:W-:-:S04]  /*00d0*/  LEA.HI R5, R5, R0, RZ, 0x8 ;  /* 0x0000000005057211 */ /* 0x000fc800078f40ff */
[C---:B------:R-:W-:Y:S01]  /*00e0*/  LOP3.LUT R7, R5.reuse, 0xffffff00, RZ, 0xc0, !PT ;  /* 0xffffff0005077812 */ /* 0x040fe200078ec0ff */
[----:B------:R-:W-:-:S04]  /*00f0*/  IMAD.SHL.U32 R5, R5, 0x40, RZ ;  /* 0x0000004005057824 */ /* 0x000fc800078e00ff */
[----:B------:R-:W-:Y:S01]  /*0100*/  IMAD.IADD R7, R0, 0x1, -R7 ;  /* 0x0000000100077824 */ /* 0x000fe200078e0a07 */
[----:B------:R-:W-:Y:S02]  /*0110*/  LOP3.LUT R0, R5, 0xffffc000, RZ, 0xc0, !PT ;  /* 0xffffc00005007812 */ /* 0x000fe400078ec0ff */
[----:B------:R-:W-:Y:S01]  /*0120*/  CS2R R4, SRZ ;  /* 0x0000000000047805 */ /* 0x000fe2000001ff00 */
[----:B------:R-:W-:-:S04]  /*0130*/  IMAD R7, R10, 0x100, R7 ;  /* 0x000001000a077824 */ /* 0x000fc800078e0207 */
[----:B------:R-:W-:Y:S01]  /*0140*/  IMAD.IADD R11, R7, 0x1, R0 ;  /* 0x00000001070b7824 */ /* 0x000fe200078e0200 */
[----:B------:R-:W-:-:S03]  /*0150*/  CS2R R6, SRZ ;  /* 0x0000000000067805 */ /* 0x000fc6000001ff00 */
[----:B-1----:R-:W-:-:S05]  /*0160*/  IMAD.WIDE R2, R11, 0x4, R2 ;  /* 0x000000040b027825 */ /* 0x002fca00078e0202 */
[----:B------:R1:W2:Y:S01]  /*0170*/  @!P0 LDG.E.EL.128 R4, desc[UR6][R2.64] ;  /* 0x0000000602048981 */ /* 0x0002a2000c2e1d00 */
[----:B------:R-:W3:Y:S01]  /*0180*/  S2UR UR5, SR_CgaCtaId ;  /* 0x00000000000579c3 */ /* 0x000ee20000008800 */
[----:B------:R-:W-:Y:S01]  /*0190*/  UMOV UR4, 0x400 ;  /* 0x0000040000047882 */ /* 0x000fe20000000000 */
[----:B------:R-:W-:Y:S02]  /*01a0*/  LOP3.LUT R17, R13, 0x7f, RZ, 0xc0, !PT ;  /* 0x0000007f0d117812 */ /* 0x000fe400078ec0ff */
[----:B------:R-:W-:Y:S02]  /*01b0*/  LOP3.LUT R13, R12, 0x7f, R13, 0xf8, !PT ;  /* 0x0000007f0c0d7812 */ /* 0x000fe400078ef80d */
[----:B------:R-:W-:Y:S02]  /*01c0*/  LOP3.LUT R0, R17, 0x80, RZ, 0xfc, !PT ;  /* 0x0000008011007812 */ /* 0x000fe400078efcff */
[----:B------:R-:W-:Y:S01]  /*01d0*/  LOP3.LUT R19, R12, 0x80, R17, 0xfe, !PT ;  /* 0x000000800c137812 */ /* 0x000fe200078efe11 */
[----:B------:R-:W-:Y:S01]  /*01e0*/  IMAD R13, R13, 0x40, R10 ;  /* 0x000000400d0d7824 */ /* 0x000fe200078e020a */
[----:B-1----:R-:W-:-:S02]  /*01f0*/  LOP3.LUT R2, R17, 0x100, RZ, 0xfc, !PT ;  /* 0x0000010011027812 */ /* 0x002fc400078efcff */
[----:B------:R-:W-:Y:S01]  /*0200*/  LOP3.LUT R3, R17, 0x180, RZ, 0xfc, !PT ;  /* 0x0000018011037812 */ /* 0x000fe200078efcff */
[----:B------:R-:W-:Y:S01]  /*0210*/  IMAD R19, R19, 0x40, R10 ;  /* 0x0000004013137824 */ /* 0x000fe200078e020a */
[----:B------:R-:W-:-:S05]  /*0220*/  LOP3.LUT R21, R12, 0x100, R17, 0xfe, !PT ;  /* 0x000001000c157812 */ /* 0x000fca00078efe11 */
[----:B------:R-:W-:Y:S01]  /*0230*/  IMAD R21, R21, 0x40, R10 ;  /* 0x0000004015157824 */ /* 0x000fe200078e020a */
[----:B---3--:R-:W-:-:S06]  /*0240*/  UPRMT UR4, UR5, 0x654, UR4 ;  /* 0x0000065405047896 */ /* 0x008fcc0008000004 */
[----:B------:R-:W-:Y:S02]  /*0250*/  LEA R9, R9, UR4, 0x3 ;  /* 0x0000000409097c11 */ /* 0x000fe4000f8e18ff */
[----:B------:R-:W-:Y:S02]  /*0260*/  LEA R16, R17, UR4, 0x3 ;  /* 0x0000000411107c11 */ /* 0x000fe4000f8e18ff */
[----:B------:R-:W-:Y:S02]  /*0270*/  LEA R15, R0, UR4, 0x3 ;  /* 0x00000004000f7c11 */ /* 0x000fe4000f8e18ff */
[----:B------:R-:W-:Y:S02]  /*0280*/  LEA R14, R2, UR4, 0x3 ;  /* 0x00000004020e7c11 */ /* 0x000fe4000f8e18ff */
[----:B------:R-:W-:Y:S02]  /*0290*/  LEA R0, R3, UR4, 0x3 ;  /* 0x0000000403007c11 */ /* 0x000fe4000f8e18ff */
[----:B------:R-:W1:Y:S01]  /*02a0*/  LDC.64 R2, c[0x0][0x220] ;  /* 0x00008800ff027b82 */ /* 0x000e620000000a00 */
[----:B------:R-:W-:-:S05]  /*02b0*/  LOP3.LUT R17, R12, 0x180, R17, 0xfe, !PT ;  /* 0x000001800c117812 */ /* 0x000fca00078efe11 */
[----:B------:R-:W-:Y:S02]  /*02c0*/  IMAD R17, R17, 0x40, R10 ;  /* 0x0000004011117824 */ /* 0x000fe400078e020a */
[----:B-1----:R-:W-:Y:S01]  /*02d0*/  IMAD.WIDE R2, R11, 0x4, R2 ;  /* 0x000000040b027825 */ /* 0x002fe200078e0202 */
[----:B--2---:R-:W-:Y:S04]  /*02e0*/  STS [R9], R4 ;  /* 0x0000000409007388 */ /* 0x004fe80000000800 */
[----:B------:R-:W-:Y:S04]  /*02f0*/  STS [R9+0x8], R5 ;  /* 0x0000080509007388 */ /* 0x000fe80000000800 */
[----:B------:R-:W-:Y:S04]  /*0300*/  STS [R9+0x10], R6 ;  /* 0x0000100609007388 */ /* 0x000fe80000000800 */
[----:B------:R1:W-:Y:S01]  /*0310*/  STS [R9+0x18], R7 ;  /* 0x0000180709007388 */ /* 0x0003e20000000800 */
[----:B------:R-:W-:Y:S08]  /*0320*/  BAR.SYNC.DEFER_BLOCKING 0x0 ;  /* 0x0000000000007b1d */ /* 0x000ff00000010000 */
[----:B-1----:R-:W1:Y:S01]  /*0330*/  LDC.64 R8, c[0x0][0x218] ;  /* 0x00008600ff087b82 */ /* 0x002e620000000a00 */
[----:B------:R-:W2:Y:S04]  /*0340*/  LDS R16, [R16] ;  /* 0x0000000010107984 */ /* 0x000ea80000000800 */
[----:B------:R-:W3:Y:S01]  /*0350*/  LDS R15, [R15] ;  /* 0x000000000f0f7984 */ /* 0x000ee20000000800 */
[----:B-1----:R-:W-:-:S03]  /*0360*/  IMAD.WIDE R12, R13, 0x4, R8 ;  /* 0x000000040d0c7825 */ /* 0x002fc600078e0208 */
[----:B------:R-:W1:Y:S01]  /*0370*/  LDS R14, [R14] ;  /* 0x000000000e0e7984 */ /* 0x000e620000000800 */
[----:B------:R-:W-:-:S03]  /*0380*/  IMAD.WIDE R18, R19, 0x4, R8 ;  /* 0x0000000413127825 */ /* 0x000fc600078e0208 */
[----:B------:R-:W4:Y:S01]  /*0390*/  LDS R0, [R0] ;  /* 0x0000000000007984 */ /* 0x000f220000000800 */
[----:B------:R-:W-:-:S04]  /*03a0*/  IMAD.WIDE R20, R21, 0x4, R8 ;  /* 0x0000000415147825 */ /* 0x000fc800078e0208 */
[----:B------:R-:W-:Y:S01]  /*03b0*/  IMAD.WIDE R8, R17, 0x4, R8 ;  /* 0x0000000411087825 */ /* 0x000fe200078e0208 */
[----:B--2---:R2:W-:Y:S04]  /*03c0*/  @!P0 STG.E desc[UR6][R12.64], R16 ;  /* 0x000000100c008986 */ /* 0x0045e8000c101906 */
[----:B---3--:R2:W-:Y:S04]  /*03d0*/  @!P0 STG.E desc[UR6][R18.64], R15 ;  /* 0x0000000f12008986 */ /* 0x0085e8000c101906 */
[----:B-1----:R2:W-:Y:S04]  /*03e0*/  @!P0 STG.E desc[UR6][R20.64], R14 ;  /* 0x0000000e14008986 */ /* 0x0025e8000c101906 */
[----:B----4-:R2:W-:Y:S01]  /*03f0*/  @!P0 STG.E desc[UR6][R8.64], R0 ;  /* 0x0000000008008986 */ /* 0x0105e2000c101906 */
[----:B------:R-:W-:Y:S05]  /*0400*/  @P0 EXIT ;  /* 0x000000000000094d */ /* 0x000fea0003800000 */
[----:B------:R-:W-:Y:S01]  /*0410*/  STG.E.128 desc[UR6][R2.64], R4 ;  /* 0x0000000402007986 */ /* 0x000fe2000c101d06 */
[----:B------:R-:W-:Y:S05]  /*0420*/  EXIT ;  /* 0x000000000000794d */ /* 0x000fea0003800000 */
.L_x_0:
[----:B------:R-:W-:-:S00]  /*0430*/  BRA `(.L_x_0) ;  /* 0xfffffffc00fc7947 */ /* 0x000fc0000383ffff */
[----:B------:R-:W-:-:S00]  /*0440*/  NOP ;  /* 0x0000000000007918 */ /* 0x000fc00000000000 */
        /* <DEDUP_REMOVED lines=11> */
.L_x_1:


//--------------------- .nv.shared.triton_poi_fused_convolution_9 --------------------------
	.section	.nv.shared.triton_poi_fused_convolution_9,"aw",@nobits
	.sectionflags	@""
	.align	16
	.zero		1024


//--------------------- .nv.constant0.triton_poi_fused_convolution_9 --------------------------
	.section	.nv.constant0.triton_poi_fused_convolution_9,"a",@progbits
	.sectionflags	@""
	.align	4
.nv.constant0.triton_poi_fused_convolution_9:
	.zero		560
